//
// Generated by NVIDIA NVVM Compiler
//
// Compiler Build ID: CL-36424714
// Cuda compilation tools, release 13.0, V13.0.88
// Based on NVVM 20.0.0
//

.version 9.0
.target sm_100
.address_size 64

	// .globl	_Z4calciiPc

.visible .entry _Z4calciiPc(
	.param .u32 _Z4calciiPc_param_0,
	.param .u32 _Z4calciiPc_param_1,
	.param .u64 .ptr .align 1 _Z4calciiPc_param_2
)
{
	.reg .pred 	%p<12>;
	.reg .b16 	%rs<3>;
	.reg .b32 	%r<17>;
	.reg .b64 	%rd<5>;
	.reg .b64 	%fd<101>;

	ld.param.u32 	%r4, [_Z4calciiPc_param_0];
	ld.param.u32 	%r5, [_Z4calciiPc_param_1];
	ld.param.u64 	%rd1, [_Z4calciiPc_param_2];
	mov.u32 	%r6, %ctaid.x;
	mov.u32 	%r7, %ntid.x;
	mov.u32 	%r8, %tid.x;
	mad.lo.s32 	%r1, %r6, %r7, %r8;
	mul.lo.s32 	%r9, %r5, %r4;
	setp.gt.s32 	%p1, %r1, %r9;
	@%p1 bra 	$L__BB0_4;
	div.s32 	%r11, %r1, %r4;
	mul.lo.s32 	%r12, %r11, %r4;
	sub.s32 	%r13, %r1, %r12;
	cvt.rn.f64.s32 	%fd12, %r13;
	cvt.rn.f64.s32 	%fd13, %r4;
	div.rn.f64 	%fd14, %fd12, %fd13;
	fma.rn.f64 	%fd1, %fd14, 0d3FE0000000000000, 0dBFD999999999999A;
	cvt.rn.f64.s32 	%fd15, %r11;
	cvt.rn.f64.s32 	%fd16, %r5;
	div.rn.f64 	%fd17, %fd15, %fd16;
	fma.rn.f64 	%fd2, %fd17, 0d3FDFFFFFFFFFFFFE, 0d3FE570A3D70A3D71;
	mov.f64 	%fd99, 0d0000000000000000;
	mov.f64 	%fd98, 0d412E848000000000;
	mov.b32 	%r16, 0;
	mov.f64 	%fd100, %fd99;
$L__BB0_2:
	mul.f64 	%fd18, %fd100, %fd100;
	mul.f64 	%fd19, %fd99, %fd99;
	sub.f64 	%fd20, %fd18, %fd19;
	add.f64 	%fd21, %fd1, %fd20;
	add.f64 	%fd22, %fd100, %fd100;
	fma.rn.f64 	%fd23, %fd22, %fd99, %fd2;
	mul.f64 	%fd24, %fd21, %fd21;
	mul.f64 	%fd25, %fd23, %fd23;
	add.f64 	%fd26, %fd25, %fd24;
	add.f64 	%fd27, %fd26, 0dC010000000000000;
	abs.f64 	%fd28, %fd27;
	setp.gt.f64 	%p2, %fd98, %fd28;
	selp.f64 	%fd29, %fd28, %fd98, %p2;
	sub.f64 	%fd30, %fd24, %fd25;
	add.f64 	%fd31, %fd1, %fd30;
	add.f64 	%fd32, %fd21, %fd21;
	fma.rn.f64 	%fd33, %fd32, %fd23, %fd2;
	mul.f64 	%fd34, %fd31, %fd31;
	mul.f64 	%fd35, %fd33, %fd33;
	add.f64 	%fd36, %fd35, %fd34;
	add.f64 	%fd37, %fd36, 0dC010000000000000;
	abs.f64 	%fd38, %fd37;
	setp.gt.f64 	%p3, %fd29, %fd38;
	selp.f64 	%fd39, %fd38, %fd29, %p3;
	sub.f64 	%fd40, %fd34, %fd35;
	add.f64 	%fd41, %fd1, %fd40;
	add.f64 	%fd42, %fd31, %fd31;
	fma.rn.f64 	%fd43, %fd42, %fd33, %fd2;
	mul.f64 	%fd44, %fd41, %fd41;
	mul.f64 	%fd45, %fd43, %fd43;
	add.f64 	%fd46, %fd45, %fd44;
	add.f64 	%fd47, %fd46, 0dC010000000000000;
	abs.f64 	%fd48, %fd47;
	setp.gt.f64 	%p4, %fd39, %fd48;
	selp.f64 	%fd49, %fd48, %fd39, %p4;
	sub.f64 	%fd50, %fd44, %fd45;
	add.f64 	%fd51, %fd1, %fd50;
	add.f64 	%fd52, %fd41, %fd41;
	fma.rn.f64 	%fd53, %fd52, %fd43, %fd2;
	mul.f64 	%fd54, %fd51, %fd51;
	mul.f64 	%fd55, %fd53, %fd53;
	add.f64 	%fd56, %fd55, %fd54;
	add.f64 	%fd57, %fd56, 0dC010000000000000;
	abs.f64 	%fd58, %fd57;
	setp.gt.f64 	%p5, %fd49, %fd58;
	selp.f64 	%fd59, %fd58, %fd49, %p5;
	sub.f64 	%fd60, %fd54, %fd55;
	add.f64 	%fd61, %fd1, %fd60;
	add.f64 	%fd62, %fd51, %fd51;
	fma.rn.f64 	%fd63, %fd62, %fd53, %fd2;
	mul.f64 	%fd64, %fd61, %fd61;
	mul.f64 	%fd65, %fd63, %fd63;
	add.f64 	%fd66, %fd65, %fd64;
	add.f64 	%fd67, %fd66, 0dC010000000000000;
	abs.f64 	%fd68, %fd67;
	setp.gt.f64 	%p6, %fd59, %fd68;
	selp.f64 	%fd69, %fd68, %fd59, %p6;
	sub.f64 	%fd70, %fd64, %fd65;
	add.f64 	%fd71, %fd1, %fd70;
	add.f64 	%fd72, %fd61, %fd61;
	fma.rn.f64 	%fd73, %fd72, %fd63, %fd2;
	mul.f64 	%fd74, %fd71, %fd71;
	mul.f64 	%fd75, %fd73, %fd73;
	add.f64 	%fd76, %fd75, %fd74;
	add.f64 	%fd77, %fd76, 0dC010000000000000;
	abs.f64 	%fd78, %fd77;
	setp.gt.f64 	%p7, %fd69, %fd78;
	selp.f64 	%fd79, %fd78, %fd69, %p7;
	sub.f64 	%fd80, %fd74, %fd75;
	add.f64 	%fd81, %fd1, %fd80;
	add.f64 	%fd82, %fd71, %fd71;
	fma.rn.f64 	%fd83, %fd82, %fd73, %fd2;
	mul.f64 	%fd84, %fd81, %fd81;
	mul.f64 	%fd85, %fd83, %fd83;
	add.f64 	%fd86, %fd85, %fd84;
	add.f64 	%fd87, %fd86, 0dC010000000000000;
	abs.f64 	%fd88, %fd87;
	setp.gt.f64 	%p8, %fd79, %fd88;
	selp.f64 	%fd89, %fd88, %fd79, %p8;
	sub.f64 	%fd90, %fd84, %fd85;
	add.f64 	%fd100, %fd1, %fd90;
	add.f64 	%fd91, %fd81, %fd81;
	fma.rn.f64 	%fd99, %fd91, %fd83, %fd2;
	mul.f64 	%fd92, %fd100, %fd100;
	fma.rn.f64 	%fd93, %fd99, %fd99, %fd92;
	add.f64 	%fd94, %fd93, 0dC010000000000000;
	abs.f64 	%fd8, %fd94;
	setp.gt.f64 	%p9, %fd89, %fd8;
	selp.f64 	%fd98, %fd8, %fd89, %p9;
	add.s32 	%r16, %r16, 8;
	setp.ne.s32 	%p10, %r16, 10000;
	@%p10 bra 	$L__BB0_2;
	add.f64 	%fd95, %fd98, 0d3FF0000000000000;
	mov.f64 	%fd96, 0d406FE00000000000;
	div.rn.f64 	%fd97, %fd96, %fd95;
	cvt.rzi.s32.f64 	%r14, %fd97;
	cvt.u16.u32 	%rs1, %r14;
	setp.lt.f64 	%p11, %fd8, 0d4010000000000000;
	selp.b16 	%rs2, 0, %rs1, %p11;
	mul.lo.s32 	%r15, %r1, 3;
	cvt.s64.s32 	%rd2, %r15;
	cvta.to.global.u64 	%rd3, %rd1;
	add.s64 	%rd4, %rd3, %rd2;
	st.global.u8 	[%rd4], %rs2;
	st.global.u8 	[%rd4+1], %rs2;
	st.global.u8 	[%rd4+2], %rs2;
$L__BB0_4:
	ret;

}


// ===== COMPILED SASS (sm_100) =====

	.target	sm_100

	.elftype	@"ET_EXEC"


//--------------------- .note.nv.tkinfo           --------------------------
	.section	.note.nv.tkinfo,"",@"SHT_NOTE"
	.sectionflags	@"SHF_NOTE_NV_TKINFO"
	.tkinfo
        /*0018*/ 	.word	0x00000002
        /*0030*/ 	.string	""
        /*0030*/ 	.string	"ptxas"
        /*0030*/ 	.string	"Cuda compilation tools, release 13.0, V13.0.88"
        /*0030*/ 	.string	"Build cuda_13.0.r13.0/compiler.36424714_0"
        /*0030*/ 	.string	"-arch sm_100 -m 64 "



//--------------------- .note.nv.cuinfo           --------------------------
	.section	.note.nv.cuinfo,"",@"SHT_NOTE"
	.sectionflags	@"SHF_NOTE_NV_CUINFO"
        /*0018*/ 	.short	0x0002
        /*001a*/ 	.short	0x0064
        /*001c*/ 	.short	0x0082
	.zero		2


//--------------------- .nv.info                  --------------------------
	.section	.nv.info,"",@"SHT_CUDA_INFO"
	.align	4


	//----- nvinfo : EIATTR_REGCOUNT
	.align		4
        /*0000*/ 	.byte	0x04, 0x2f
        /*0002*/ 	.short	(.L_1 - .L_0)
	.align		4
.L_0:
        /*0004*/ 	.word	index@(_Z4calciiPc)
        /*0008*/ 	.word	0x0000001e


	//----- nvinfo : EIATTR_FRAME_SIZE
	.align		4
.L_1:
        /*000c*/ 	.byte	0x04, 0x11
        /*000e*/ 	.short	(.L_3 - .L_2)
	.align		4
.L_2:
        /*0010*/ 	.word	index@($__internal_0_$__cuda_sm20_div_rn_f64_full)
        /*0014*/ 	.word	0x00000000


	//----- nvinfo : EIATTR_FRAME_SIZE
	.align		4
.L_3:
        /*0018*/ 	.byte	0x04, 0x11
        /*001a*/ 	.short	(.L_5 - .L_4)
	.align		4
.L_4:
        /*001c*/ 	.word	index@(_Z4calciiPc)
        /*0020*/ 	.word	0x00000000


	//----- nvinfo : EIATTR_MIN_STACK_SIZE
	.align		4
.L_5:
        /*0024*/ 	.byte	0x04, 0x12
        /*0026*/ 	.short	(.L_7 - .L_6)
	.align		4
.L_6:
        /*0028*/ 	.word	index@(_Z4calciiPc)
        /*002c*/ 	.word	0x00000000
.L_7:


//--------------------- .nv.compat                --------------------------
	.section	.nv.compat,"",@"SHT_CUDA_COMPAT_INFO"
	.align	4
        /*0000*/ 	.byte	0x02, 0x09, 0x00, 0x00, 0x02, 0x02, 0x01, 0x00, 0x02, 0x05, 0x05, 0x00, 0x03, 0x07, 0x01, 0x01
        /*0010*/ 	.byte	0x02, 0x03, 0x00, 0x00, 0x02, 0x06, 0x01, 0x00, 0x04, 0x0b, 0x08, 0x00, 0x01, 0x00, 0x00, 0x00
        /*0020*/ 	.byte	0x00, 0x00, 0x00, 0x00


//--------------------- .nv.info._Z4calciiPc      --------------------------
	.section	.nv.info._Z4calciiPc,"",@"SHT_CUDA_INFO"
	.sectionflags	@""
	.align	4


	//----- nvinfo : EIATTR_CUDA_API_VERSION
	.align		4
        /*0000*/ 	.byte	0x04, 0x37
        /*0002*/ 	.short	(.L_9 - .L_8)
.L_8:
        /*0004*/ 	.word	0x00000082


	//----- nvinfo : EIATTR_KPARAM_INFO
	.align		4
.L_9:
        /*0008*/ 	.byte	0x04, 0x17
        /*000a*/ 	.short	(.L_11 - .L_10)
.L_10:
        /*000c*/ 	.word	0x00000000
        /*0010*/ 	.short	0x0002
        /*0012*/ 	.short	0x0008
        /*0014*/ 	.byte	0x00, 0xf5, 0x21, 0x00


	//----- nvinfo : EIATTR_KPARAM_INFO
	.align		4
.L_11:
        /*0018*/ 	.byte	0x04, 0x17
        /*001a*/ 	.short	(.L_13 - .L_12)
.L_12:
        /*001c*/ 	.word	0x00000000
        /*0020*/ 	.short	0x0001
        /*0022*/ 	.short	0x0004
        /*0024*/ 	.byte	0x00, 0xf0, 0x11, 0x00


	//----- nvinfo : EIATTR_KPARAM_INFO
	.align		4
.L_13:
        /*0028*/ 	.byte	0x04, 0x17
        /*002a*/ 	.short	(.L_15 - .L_14)
.L_14:
        /*002c*/ 	.word	0x00000000
        /*0030*/ 	.short	0x0000
        /*0032*/ 	.short	0x0000
        /*0034*/ 	.byte	0x00, 0xf0, 0x11, 0x00


	//----- nvinfo : EIATTR_SPARSE_MMA_MASK
	.align		4
.L_15:
        /*0038*/ 	.byte	0x03, 0x50
        /*003a*/ 	.short	0x0000


	//----- nvinfo : EIATTR_MAXREG_COUNT
	.align		4
        /*003c*/ 	.byte	0x03, 0x1b
        /*003e*/ 	.short	0x00ff


	//----- nvinfo : EIATTR_MERCURY_ISA_VERSION
	.align		4
        /*0040*/ 	.byte	0x03, 0x5f
        /*0042*/ 	.short	0x0101


	//----- nvinfo : EIATTR_VRC_CTA_INIT_COUNT
	.align		4
        /*0044*/ 	.byte	0x02, 0x4a
	.zero		1
	.zero		1


	//----- nvinfo : EIATTR_EXIT_INSTR_OFFSETS
	.align		4
        /*0048*/ 	.byte	0x04, 0x1c
        /*004a*/ 	.short	(.L_17 - .L_16)


	//   ....[0]....
.L_16:
        /*004c*/ 	.word	0x00000080


	//   ....[1]....
        /*0050*/ 	.word	0x00000e10


	//----- nvinfo : EIATTR_CRS_STACK_SIZE
	.align		4
.L_17:
        /*0054*/ 	.byte	0x04, 0x1e
        /*0056*/ 	.short	(.L_19 - .L_18)
.L_18:
        /*0058*/ 	.word	0x00000000


	//----- nvinfo : EIATTR_CBANK_PARAM_SIZE
	.align		4
.L_19:
        /*005c*/ 	.byte	0x03, 0x19
        /*005e*/ 	.short	0x0010


	//----- nvinfo : EIATTR_PARAM_CBANK
	.align		4
        /*0060*/ 	.byte	0x04, 0x0a
        /*0062*/ 	.short	(.L_21 - .L_20)
	.align		4
.L_20:
        /*0064*/ 	.word	index@(.nv.constant0._Z4calciiPc)
        /*0068*/ 	.short	0x0380
        /*006a*/ 	.short	0x0010


	//----- nvinfo : EIATTR_SW_WAR
	.align		4
.L_21:
        /*006c*/ 	.byte	0x04, 0x36
        /*006e*/ 	.short	(.L_23 - .L_22)
.L_22:
        /*0070*/ 	.word	0x00000008
.L_23:


//--------------------- .nv.callgraph             --------------------------
	.section	.nv.callgraph,"",@"SHT_CUDA_CALLGRAPH"
	.align	4
	.sectionentsize	8
	.align		4
        /*0000*/ 	.word	0x00000000
	.align		4
        /*0004*/ 	.word	0xffffffff
	.align		4
        /*0008*/ 	.word	0x00000000
	.align		4
        /*000c*/ 	.word	0xfffffffe
	.align		4
        /*0010*/ 	.word	0x00000000
	.align		4
        /*0014*/ 	.word	0xfffffffd
	.align		4
        /*0018*/ 	.word	0x00000000
	.align		4
        /*001c*/ 	.word	0xfffffffc


//--------------------- .text._Z4calciiPc         --------------------------
	.section	.text._Z4calciiPc,"ax",@progbits
	.align	128
        .global         _Z4calciiPc
        .type           _Z4calciiPc,@function
        .size           _Z4calciiPc,(.L_x_13 - _Z4calciiPc)
        .other          _Z4calciiPc,@"STO_CUDA_ENTRY STV_DEFAULT"
_Z4calciiPc:
.text._Z4calciiPc:
[----:B------:R-:W-:Y:S01]  /*0000*/  LDC R1, c[0x0][0x37c] ;  /* 0x0000df00ff017b82 */ /* 0x000fe20000000800 */
[----:B------:R-:W0:Y:S07]  /*0010*/  S2R R0, SR_TID.X ;  /* 0x0000000000007919 */ /* 0x000e2e0000002100 */
[----:B------:R-:W0:Y:S08]  /*0020*/  S2UR UR4, SR_CTAID.X ;  /* 0x00000000000479c3 */ /* 0x000e300000002500 */
[----:B------:R-:W0:Y:S08]  /*0030*/  LDC R7, c[0x0][0x360] ;  /* 0x0000d800ff077b82 */ /* 0x000e300000000800 */
[----:B------:R-:W1:Y:S01]  /*0040*/  LDC.64 R2, c[0x0][0x380] ;  /* 0x0000e000ff027b82 */ /* 0x000e620000000a00 */
[----:B0-----:R-:W-:-:S02]  /*0050*/  IMAD R7, R7, UR4, R0 ;  /* 0x0000000407077c24 */ /* 0x001fc4000f8e0200 */
[----:B-1----:R-:W-:-:S05]  /*0060*/  IMAD R0, R3, R2, RZ ;  /* 0x0000000203007224 */ /* 0x002fca00078e02ff */
[----:B------:R-:W-:-:S13]  /*0070*/  ISETP.GT.AND P0, PT, R7, R0, PT ;  /* 0x000000000700720c */ /* 0x000fda0003f04270 */
[----:B------:R-:W-:Y:S05]  /*0080*/  @P0 EXIT ;  /* 0x000000000000094d */ /* 0x000fea0003800000 */
[----:B------:R-:W-:Y:S01]  /*0090*/  IABS R3, R2 ;  /* 0x0000000200037213 */ /* 0x000fe20000000000 */
[----:B------:R-:W-:Y:S01]  /*00a0*/  IMAD.MOV.U32 R10, RZ, RZ, 0x1 ;  /* 0x00000001ff0a7424 */ /* 0x000fe200078e00ff */
[----:B------:R-:W-:Y:S02]  /*00b0*/  BSSY.RECONVERGENT B0, `(.L_x_0) ;  /* 0x0000030000007945 */ /* 0x000fe40003800200 */
[----:B------:R-:W0:Y:S08]  /*00c0*/  I2F.RP R0, R3 ;  /* 0x0000000300007306 */ /* 0x000e300000209400 */
[----:B0-----:R-:W0:Y:S02]  /*00d0*/  MUFU.RCP R0, R0 ;  /* 0x0000000000007308 */ /* 0x001e240000001000 */
[----:B0-----:R-:W-:-:S06]  /*00e0*/  VIADD R4, R0, 0xffffffe ;  /* 0x0ffffffe00047836 */ /* 0x001fcc0000000000 */
[----:B------:R0:W1:Y:S02]  /*00f0*/  F2I.FTZ.U32.TRUNC.NTZ R5, R4 ;  /* 0x0000000400057305 */ /* 0x000064000021f000 */
[----:B0-----:R-:W-:Y:S02]  /*0100*/  IMAD.MOV.U32 R4, RZ, RZ, RZ ;  /* 0x000000ffff047224 */ /* 0x001fe400078e00ff */
[----:B-1----:R-:W-:-:S04]  /*0110*/  IMAD.MOV R6, RZ, RZ, -R5 ;  /* 0x000000ffff067224 */ /* 0x002fc800078e0a05 */
[----:B------:R-:W-:Y:S01]  /*0120*/  IMAD R9, R6, R3, RZ ;  /* 0x0000000306097224 */ /* 0x000fe200078e02ff */
[----:B------:R-:W-:-:S03]  /*0130*/  IABS R6, R7 ;  /* 0x0000000700067213 */ /* 0x000fc60000000000 */
[----:B------:R-:W-:-:S06]  /*0140*/  IMAD.HI.U32 R5, R5, R9, R4 ;  /* 0x0000000905057227 */ /* 0x000fcc00078e0004 */
[----:B------:R-:W-:Y:S02]  /*0150*/  IMAD.HI.U32 R8, R5, R6, RZ ;  /* 0x0000000605087227 */ /* 0x000fe400078e00ff */
[----:B------:R-:W0:Y:S02]  /*0160*/  I2F.F64 R4, R2 ;  /* 0x0000000200047312 */ /* 0x000e240000201c00 */
[----:B------:R-:W-:-:S04]  /*0170*/  IMAD.MOV R0, RZ, RZ, -R8 ;  /* 0x000000ffff007224 */ /* 0x000fc800078e0a08 */
[----:B------:R-:W-:-:S05]  /*0180*/  IMAD R0, R3, R0, R6 ;  /* 0x0000000003007224 */ /* 0x000fca00078e0206 */
[----:B------:R-:W-:Y:S01]  /*0190*/  ISETP.GT.U32.AND P1, PT, R3, R0, PT ;  /* 0x000000000300720c */ /* 0x000fe20003f24070 */
[----:B0-----:R-:W0:-:S12]  /*01a0*/  MUFU.RCP64H R11, R5 ;  /* 0x00000005000b7308 */ /* 0x001e180000001800 */
[----:B------:R-:W-:Y:S02]  /*01b0*/  @!P1 IMAD.IADD R0, R0, 0x1, -R3 ;  /* 0x0000000100009824 */ /* 0x000fe400078e0a03 */
[----:B------:R-:W-:Y:S01]  /*01c0*/  @!P1 VIADD R8, R8, 0x1 ;  /* 0x0000000108089836 */ /* 0x000fe20000000000 */
[----:B------:R-:W-:Y:S02]  /*01d0*/  ISETP.NE.AND P1, PT, R2, RZ, PT ;  /* 0x000000ff0200720c */ /* 0x000fe40003f25270 */
[----:B------:R-:W-:Y:S02]  /*01e0*/  ISETP.GE.U32.AND P0, PT, R0, R3, PT ;  /* 0x000000030000720c */ /* 0x000fe40003f06070 */
[----:B------:R-:W-:Y:S01]  /*01f0*/  LOP3.LUT R0, R7, R2, RZ, 0x3c, !PT ;  /* 0x0000000207007212 */ /* 0x000fe200078e3cff */
[----:B0-----:R-:W-:-:S03]  /*0200*/  DFMA R12, -R4, R10, 1 ;  /* 0x3ff00000040c742b */ /* 0x001fc6000000010a */
[----:B------:R-:W-:-:S05]  /*0210*/  ISETP.GE.AND P2, PT, R0, RZ, PT ;  /* 0x000000ff0000720c */ /* 0x000fca0003f46270 */
[----:B------:R-:W-:Y:S02]  /*0220*/  DFMA R12, R12, R12, R12 ;  /* 0x0000000c0c0c722b */ /* 0x000fe4000000000c */
[----:B------:R-:W-:-:S06]  /*0230*/  @P0 VIADD R8, R8, 0x1 ;  /* 0x0000000108080836 */ /* 0x000fcc0000000000 */
[----:B------:R-:W-:Y:S01]  /*0240*/  @!P2 IMAD.MOV R8, RZ, RZ, -R8 ;  /* 0x000000ffff08a224 */ /* 0x000fe200078e0a08 */
[----:B------:R-:W-:Y:S01]  /*0250*/  @!P1 LOP3.LUT R8, RZ, R2, RZ, 0x33, !PT ;  /* 0x00000002ff089212 */ /* 0x000fe200078e33ff */
[----:B------:R-:W-:-:S04]  /*0260*/  DFMA R12, R10, R12, R10 ;  /* 0x0000000c0a0c722b */ /* 0x000fc8000000000a */
[----:B------:R-:W-:-:S04]  /*0270*/  IMAD.MOV R14, RZ, RZ, -R8 ;  /* 0x000000ffff0e7224 */ /* 0x000fc800078e0a08 */
[----:B------:R-:W-:Y:S01]  /*0280*/  IMAD R14, R2, R14, R7 ;  /* 0x0000000e020e7224 */ /* 0x000fe200078e0207 */
[----:B------:R-:W-:-:S05]  /*0290*/  DFMA R2, -R4, R12, 1 ;  /* 0x3ff000000402742b */ /* 0x000fca000000010c */
[----:B------:R-:W0:Y:S03]  /*02a0*/  I2F.F64 R14, R14 ;  /* 0x0000000e000e7312 */ /* 0x000e260000201c00 */
[----:B------:R-:W-:-:S08]  /*02b0*/  DFMA R2, R12, R2, R12 ;  /* 0x000000020c02722b */ /* 0x000fd0000000000c */
[----:B0-----:R-:W-:Y:S01]  /*02c0*/  DMUL R10, R14, R2 ;  /* 0x000000020e0a7228 */ /* 0x001fe20000000000 */
[----:B------:R-:W-:-:S07]  /*02d0*/  FSETP.GEU.AND P1, PT, |R15|, 6.5827683646048100446e-37, PT ;  /* 0x036000000f00780b */ /* 0x000fce0003f2e200 */
[----:B------:R-:W-:-:S08]  /*02e0*/  DFMA R12, -R4, R10, R14 ;  /* 0x0000000a040c722b */ /* 0x000fd0000000010e */
[----:B------:R-:W-:-:S10]  /*02f0*/  DFMA R2, R2, R12, R10 ;  /* 0x0000000c0202722b */ /* 0x000fd4000000000a */
[----:B------:R-:W-:-:S05]  /*0300*/  FFMA R0, RZ, R5, R3 ;  /* 0x00000005ff007223 */ /* 0x000fca0000000003 */
[----:B------:R-:W-:-:S13]  /*0310*/  FSETP.GT.AND P0, PT, |R0|, 1.469367938527859385e-39, PT ;  /* 0x001000000000780b */ /* 0x000fda0003f04200 */
[----:B------:R-:W-:Y:S05]  /*0320*/  @P0 BRA P1, `(.L_x_1) ;  /* 0x0000000000200947 */ /* 0x000fea0000800000 */
[----:B------:R-:W-:Y:S01]  /*0330*/  IMAD.MOV.U32 R12, RZ, RZ, R14 ;  /* 0x000000ffff0c7224 */ /* 0x000fe200078e000e */
[----:B------:R-:W-:Y:S01]  /*0340*/  MOV R16, 0x390 ;  /* 0x0000039000107802 */ /* 0x000fe20000000f00 */
[----:B------:R-:W-:Y:S02]  /*0350*/  IMAD.MOV.U32 R13, RZ, RZ, R15 ;  /* 0x000000ffff0d7224 */ /* 0x000fe400078e000f */
[----:B------:R-:W-:Y:S02]  /*0360*/  IMAD.MOV.U32 R10, RZ, RZ, R4 ;  /* 0x000000ffff0a7224 */ /* 0x000fe400078e0004 */
[----:B------:R-:W-:-:S07]  /*0370*/  IMAD.MOV.U32 R11, RZ, RZ, R5 ;  /* 0x000000ffff0b7224 */ /* 0x000fce00078e0005 */
[----:B------:R-:W-:Y:S05]  /*0380*/  CALL.REL.NOINC `($__internal_0_$__cuda_sm20_div_rn_f64_full) ;  /* 0x0000000800a47944 */ /* 0x000fea0003c00000 */
[----:B------:R-:W-:Y:S02]  /*0390*/  IMAD.MOV.U32 R2, RZ, RZ, R4 ;  /* 0x000000ffff027224 */ /* 0x000fe400078e0004 */
[----:B------:R-:W-:-:S07]  /*03a0*/  IMAD.MOV.U32 R3, RZ, RZ, R5 ;  /* 0x000000ffff037224 */ /* 0x000fce00078e0005 */
.L_x_1:
[----:B------:R-:W-:Y:S05]  /*03b0*/  BSYNC.RECONVERGENT B0 ;  /* 0x0000000000007941 */ /* 0x000fea0003800200 */
.L_x_0:
[----:B------:R-:W0:Y:S01]  /*03c0*/  LDCU UR4, c[0x0][0x384] ;  /* 0x00007080ff0477ac */ /* 0x000e220008000800 */
[----:B------:R-:W-:Y:S01]  /*03d0*/  IMAD.MOV.U32 R4, RZ, RZ, 0x1 ;  /* 0x00000001ff047424 */ /* 0x000fe200078e00ff */
[----:B------:R-:W1:Y:S01]  /*03e0*/  I2F.F64 R8, R8 ;  /* 0x0000000800087312 */ /* 0x000e620000201c00 */
[----:B------:R-:W-:Y:S01]  /*03f0*/  BSSY.RECONVERGENT B0, `(.L_x_2) ;  /* 0x0000018000007945 */ /* 0x000fe20003800200 */
[----:B------:R-:W-:Y:S01]  /*0400*/  UMOV UR5, 0x3fe00000 ;  /* 0x3fe0000000057882 */ /* 0x000fe20000000000 */
[----:B-1----:R-:W-:-:S05]  /*0410*/  FSETP.GEU.AND P1, PT, |R9|, 6.5827683646048100446e-37, PT ;  /* 0x036000000900780b */ /* 0x002fca0003f2e200 */
[----:B0-----:R-:W0:Y:S01]  /*0420*/  I2F.F64 R10, UR4 ;  /* 0x00000004000a7d12 */ /* 0x001e220008201c00 */
[----:B------:R-:W-:-:S07]  /*0430*/  UMOV UR4, 0x0 ;  /* 0x0000000000047882 */ /* 0x000fce0000000000 */
[----:B0-----:R-:W0:Y:S02]  /*0440*/  MUFU.RCP64H R5, R11 ;  /* 0x0000000b00057308 */ /* 0x001e240000001800 */
[----:B0-----:R-:W-:-:S08]  /*0450*/  DFMA R12, -R10, R4, 1 ;  /* 0x3ff000000a0c742b */ /* 0x001fd00000000104 */
[----:B------:R-:W-:-:S08]  /*0460*/  DFMA R12, R12, R12, R12 ;  /* 0x0000000c0c0c722b */ /* 0x000fd0000000000c */
[----:B------:R-:W-:-:S08]  /*0470*/  DFMA R12, R4, R12, R4 ;  /* 0x0000000c040c722b */ /* 0x000fd00000000004 */
[----:B------:R-:W-:-:S08]  /*0480*/  DFMA R4, -R10, R12, 1 ;  /* 0x3ff000000a04742b */ /* 0x000fd0000000010c */
[----:B------:R-:W-:-:S08]  /*0490*/  DFMA R4, R12, R4, R12 ;  /* 0x000000040c04722b */ /* 0x000fd0000000000c */
[----:B------:R-:W-:-:S08]  /*04a0*/  DMUL R12, R8, R4 ;  /* 0x00000004080c7228 */ /* 0x000fd00000000000 */
[----:B------:R-:W-:-:S08]  /*04b0*/  DFMA R14, -R10, R12, R8 ;  /* 0x0000000c0a0e722b */ /* 0x000fd00000000108 */
[----:B------:R-:W-:Y:S01]  /*04c0*/  DFMA R4, R4, R14, R12 ;  /* 0x0000000e0404722b */ /* 0x000fe2000000000c */
[----:B------:R-:W-:Y:S02]  /*04d0*/  IMAD.MOV.U32 R12, RZ, RZ, -0x66666666 ;  /* 0x9999999aff0c7424 */ /* 0x000fe400078e00ff */
[----:B------:R-:W-:-:S07]  /*04e0*/  IMAD.MOV.U32 R13, RZ, RZ, 0x3fd99999 ;  /* 0x3fd99999ff0d7424 */ /* 0x000fce00078e00ff */
[----:B------:R-:W-:Y:S01]  /*04f0*/  FFMA R0, RZ, R11, R5 ;  /* 0x0000000bff007223 */ /* 0x000fe20000000005 */
[----:B------:R-:W-:-:S04]  /*0500*/  DFMA R2, R2, UR4, -R12 ;  /* 0x0000000402027c2b */ /* 0x000fc8000800080c */
[----:B------:R-:W-:-:S13]  /*0510*/  FSETP.GT.AND P0, PT, |R0|, 1.469367938527859385e-39, PT ;  /* 0x001000000000780b */ /* 0x000fda0003f04200 */
[----:B------:R-:W-:Y:S05]  /*0520*/  @P0 BRA P1, `(.L_x_3) ;  /* 0x0000000000100947 */ /* 0x000fea0000800000 */
[----:B------:R-:W-:Y:S01]  /*0530*/  IMAD.MOV.U32 R12, RZ, RZ, R8 ;  /* 0x000000ffff0c7224 */ /* 0x000fe200078e0008 */
[----:B------:R-:W-:Y:S01]  /*0540*/  MOV R16, 0x570 ;  /* 0x0000057000107802 */ /* 0x000fe20000000f00 */
[----:B------:R-:W-:-:S07]  /*0550*/  IMAD.MOV.U32 R13, RZ, RZ, R9 ;  /* 0x000000ffff0d7224 */ /* 0x000fce00078e0009 */
[----:B------:R-:W-:Y:S05]  /*0560*/  CALL.REL.NOINC `($__internal_0_$__cuda_sm20_div_rn_f64_full) ;  /* 0x00000008002c7944 */ /* 0x000fea0003c00000 */
.L_x_3:
[----:B------:R-:W-:Y:S05]  /*0570*/  BSYNC.RECONVERGENT B0 ;  /* 0x0000000000007941 */ /* 0x000fea0003800200 */
.L_x_2:
[----:B------:R-:W-:Y:S01]  /*0580*/  IMAD.MOV.U32 R8, RZ, RZ, -0x28f5c28f ;  /* 0xd70a3d71ff087424 */ /* 0x000fe200078e00ff */
[----:B------:R-:W-:Y:S01]  /*0590*/  UMOV UR4, 0xfffffffe ;  /* 0xfffffffe00047882 */ /* 0x000fe20000000000 */
[----:B------:R-:W-:Y:S01]  /*05a0*/  IMAD.MOV.U32 R9, RZ, RZ, 0x3fe570a3 ;  /* 0x3fe570a3ff097424 */ /* 0x000fe200078e00ff */
[----:B------:R-:W-:Y:S01]  /*05b0*/  UMOV UR5, 0x3fdfffff ;  /* 0x3fdfffff00057882 */ /* 0x000fe20000000000 */
[----:B------:R-:W-:Y:S01]  /*05c0*/  CS2R R16, SRZ ;  /* 0x0000000000107805 */ /* 0x000fe2000001ff00 */
[----:B------:R-:W-:Y:S01]  /*05d0*/  IMAD.MOV.U32 R24, RZ, RZ, 0x0 ;  /* 0x00000000ff187424 */ /* 0x000fe200078e00ff */
[----:B------:R-:W-:Y:S01]  /*05e0*/  CS2R R12, SRZ ;  /* 0x00000000000c7805 */ /* 0x000fe2000001ff00 */
[----:B------:R-:W-:Y:S01]  /*05f0*/  IMAD.MOV.U32 R25, RZ, RZ, 0x412e8480 ;  /* 0x412e8480ff197424 */ /* 0x000fe200078e00ff */
[----:B------:R-:W-:Y:S01]  /*0600*/  DFMA R4, R4, UR4, R8 ;  /* 0x0000000404047c2b */ /* 0x000fe20008000008 */
[----:B------:R-:W-:-:S10]  /*0610*/  UMOV UR4, URZ ;  /* 0x000000ff00047c82 */ /* 0x000fd40008000000 */
.L_x_4:
[----:B------:R-:W-:Y:S01]  /*0620*/  DMUL R8, R16, R16 ;  /* 0x0000001010087228 */ /* 0x000fe20000000000 */
[----:B------:R-:W-:-:S04]  /*0630*/  UIADD3 UR4, UPT, UPT, UR4, 0x8, URZ ;  /* 0x0000000804047890 */ /* 0x000fc8000fffe0ff */
[----:B------:R-:W-:-:S03]  /*0640*/  UISETP.NE.AND UP0, UPT, UR4, 0x2710, UPT ;  /* 0x000027100400788c */ /* 0x000fc6000bf05270 */
[C---:B------:R-:W-:Y:S02]  /*0650*/  DFMA R8, R12.reuse, R12, -R8 ;  /* 0x0000000c0c08722b */ /* 0x040fe40000000808 */
[----:B------:R-:W-:-:S06]  /*0660*/  DADD R12, R12, R12 ;  /* 0x000000000c0c7229 */ /* 0x000fcc000000000c */
[----:B------:R-:W-:Y:S02]  /*0670*/  DADD R10, R2, R8 ;  /* 0x00000000020a7229 */ /* 0x000fe40000000008 */
[----:B------:R-:W-:-:S06]  /*0680*/  DFMA R12, R12, R16, R4 ;  /* 0x000000100c0c722b */ /* 0x000fcc0000000004 */
[C---:B------:R-:W-:Y:S02]  /*0690*/  DMUL R8, R10.reuse, R10 ;  /* 0x0000000a0a087228 */ /* 0x040fe40000000000 */
[----:B------:R-:W-:-:S06]  /*06a0*/  DADD R26, R10, R10 ;  /* 0x000000000a1a7229 */ /* 0x000fcc000000000a */
[C---:B------:R-:W-:Y:S02]  /*06b0*/  DFMA R14, -R12.reuse, R12, R8 ;  /* 0x0000000c0c0e722b */ /* 0x040fe40000000108 */
[C---:B------:R-:W-:Y:S02]  /*06c0*/  DFMA R26, R12.reuse, R26, R4 ;  /* 0x0000001a0c1a722b */ /* 0x040fe40000000004 */
[----:B------:R-:W-:-:S04]  /*06d0*/  DFMA R8, R12, R12, R8 ;  /* 0x0000000c0c08722b */ /* 0x000fc80000000008 */
[----:B------:R-:W-:-:S04]  /*06e0*/  DADD R14, R2, R14 ;  /* 0x00000000020e7229 */ /* 0x000fc8000000000e */
[----:B------:R-:W-:-:S04]  /*06f0*/  DADD R8, R8, -4 ;  /* 0xc010000008087429 */ /* 0x000fc80000000000 */
[C---:B------:R-:W-:Y:S02]  /*0700*/  DMUL R22, R14.reuse, R14 ;  /* 0x0000000e0e167228 */ /* 0x040fe40000000000 */
[----:B------:R-:W-:Y:S02]  /*0710*/  DADD R18, R14, R14 ;  /* 0x000000000e127229 */ /* 0x000fe4000000000e */
[--C-:B------:R-:W-:Y:S02]  /*0720*/  DSETP.GT.AND P0, PT, R24, |R8|.reuse, PT ;  /* 0x400000081800722a */ /* 0x100fe40003f04000 */
[----:B------:R-:W-:Y:S02]  /*0730*/  DADD R8, -RZ, |R8| ;  /* 0x00000000ff087229 */ /* 0x000fe40000000508 */
[C---:B------:R-:W-:Y:S02]  /*0740*/  DFMA R10, -R26.reuse, R26, R22 ;  /* 0x0000001a1a0a722b */ /* 0x040fe40000000116 */
[----:B------:R-:W-:-:S02]  /*0750*/  DFMA R18, R26, R18, R4 ;  /* 0x000000121a12722b */ /* 0x000fc40000000004 */
[----:B------:R-:W-:-:S04]  /*0760*/  DFMA R22, R26, R26, R22 ;  /* 0x0000001a1a16722b */ /* 0x000fc80000000016 */
[----:B------:R-:W-:Y:S01]  /*0770*/  DADD R10, R2, R10 ;  /* 0x00000000020a7229 */ /* 0x000fe2000000000a */
[----:B------:R-:W-:Y:S02]  /*0780*/  FSEL R24, R8, R24, P0 ;  /* 0x0000001808187208 */ /* 0x000fe40000000000 */
[----:B------:R-:W-:Y:S01]  /*0790*/  FSEL R25, R9, R25, P0 ;  /* 0x0000001909197208 */ /* 0x000fe20000000000 */
        /* <DEDUP_REMOVED lines=14> */
[--C-:B------:R-:W-:Y:S02]  /*0880*/  DADD R24, -RZ, |R26|.reuse ;  /* 0x00000000ff187229 */ /* 0x100fe4000000051a */
[----:B------:R-:W-:Y:S02]  /*0890*/  DSETP.GT.AND P0, PT, R22, |R26|, PT ;  /* 0x4000001a1600722a */ /* 0x000fe40003f04000 */
[C---:B------:R-:W-:Y:S02]  /*08a0*/  DFMA R20, -R12.reuse, R12, R14 ;  /* 0x0000000c0c14722b */ /* 0x040fe4000000010e */
[----:B------:R-:W-:-:S02]  /*08b0*/  DFMA R10, R12, R10, R4 ;  /* 0x0000000a0c0a722b */ /* 0x000fc40000000004 */
[----:B------:R-:W-:-:S04]  /*08c0*/  DFMA R12, R12, R12, R14 ;  /* 0x0000000c0c0c722b */ /* 0x000fc8000000000e */
[----:B------:R-:W-:-:S04]  /*08d0*/  DADD R20, R2, R20 ;  /* 0x0000000002147229 */ /* 0x000fc80000000014 */
[----:B------:R-:W-:-:S04]  /*08e0*/  DADD R12, R12, -4 ;  /* 0xc01000000c0c7429 */ /* 0x000fc80000000000 */
[C---:B------:R-:W-:Y:S02]  /*08f0*/  DMUL R8, R20.reuse, R20 ;  /* 0x0000001414087228 */ /* 0x040fe40000000000 */
[----:B------:R-:W-:-:S06]  /*0900*/  DADD R18, R20, R20 ;  /* 0x0000000014127229 */ /* 0x000fcc0000000014 */
[C---:B------:R-:W-:Y:S02]  /*0910*/  DFMA R16, -R10.reuse, R10, R8 ;  /* 0x0000000a0a10722b */ /* 0x040fe40000000108 */
[C---:B------:R-:W-:Y:S02]  /*0920*/  DFMA R18, R10.reuse, R18, R4 ;  /* 0x000000120a12722b */ /* 0x040fe40000000004 */
[----:B------:R-:W-:Y:S01]  /*0930*/  DFMA R10, R10, R10, R8 ;  /* 0x0000000a0a0a722b */ /* 0x000fe20000000008 */
[----:B------:R-:W-:-:S03]  /*0940*/  FSEL R8, R24, R22, P0 ;  /* 0x0000001618087208 */ /* 0x000fc60000000000 */
[----:B------:R-:W-:Y:S01]  /*0950*/  DADD R16, R2, R16 ;  /* 0x0000000002107229 */ /* 0x000fe20000000010 */
[----:B------:R-:W-:Y:S01]  /*0960*/  FSEL R9, R25, R23, P0 ;  /* 0x0000001719097208 */ /* 0x000fe20000000000 */
[----:B------:R-:W-:-:S05]  /*0970*/  DADD R22, -RZ, |R12| ;  /* 0x00000000ff167229 */ /* 0x000fca000000050c */
[----:B------:R-:W-:Y:S02]  /*0980*/  DSETP.GT.AND P0, PT, R8, |R12|, PT ;  /* 0x4000000c0800722a */ /* 0x000fe40003f04000 */
[C---:B------:R-:W-:Y:S02]  /*0990*/  DMUL R20, R16.reuse, R16 ;  /* 0x0000001010147228 */ /* 0x040fe40000000000 */
[----:B------:R-:W-:Y:S02]  /*09a0*/  DADD R16, R16, R16 ;  /* 0x0000000010107229 */ /* 0x000fe40000000010 */
[----:B------:R-:W-:Y:S01]  /*09b0*/  DADD R12, R10, -4 ;  /* 0xc01000000a0c7429 */ /* 0x000fe20000000000 */
[----:B------:R-:W-:Y:S02]  /*09c0*/  FSEL R8, R22, R8, P0 ;  /* 0x0000000816087208 */ /* 0x000fe40000000000 */
[----:B------:R-:W-:Y:S01]  /*09d0*/  FSEL R9, R23, R9, P0 ;  /* 0x0000000917097208 */ /* 0x000fe20000000000 */
[----:B------:R-:W-:-:S02]  /*09e0*/  DFMA R14, -R18, R18, R20 ;  /* 0x00000012120e722b */ /* 0x000fc40000000114 */
[C---:B------:R-:W-:Y:S02]  /*09f0*/  DFMA R16, R18.reuse, R16, R4 ;  /* 0x000000101210722b */ /* 0x040fe40000000004 */
[----:B------:R-:W-:Y:S02]  /*0a00*/  DFMA R20, R18, R18, R20 ;  /* 0x000000121214722b */ /* 0x000fe40000000014 */
[----:B------:R-:W-:Y:S02]  /*0a10*/  DADD R18, -RZ, |R12| ;  /* 0x00000000ff127229 */ /* 0x000fe4000000050c */
[----:B------:R-:W-:Y:S02]  /*0a20*/  DADD R14, R2, R14 ;  /* 0x00000000020e7229 */ /* 0x000fe4000000000e */
[----:B------:R-:W-:-:S06]  /*0a30*/  DSETP.GT.AND P0, PT, R8, |R12|, PT ;  /* 0x4000000c0800722a */ /* 0x000fcc0003f04000 */
[C---:B------:R-:W-:Y:S01]  /*0a40*/  DMUL R10, R14.reuse, R14 ;  /* 0x0000000e0e0a7228 */ /* 0x040fe20000000000 */
[----:B------:R-:W-:Y:S01]  /*0a50*/  FSEL R8, R18, R8, P0 ;  /* 0x0000000812087208 */ /* 0x000fe20000000000 */
[----:B------:R-:W-:Y:S01]  /*0a60*/  DADD R24, R14, R14 ;  /* 0x000000000e187229 */ /* 0x000fe2000000000e */
[----:B------:R-:W-:Y:S01]  /*0a70*/  FSEL R9, R19, R9, P0 ;  /* 0x0000000913097208 */ /* 0x000fe20000000000 */
[----:B------:R-:W-:-:S04]  /*0a80*/  DADD R14, R20, -4 ;  /* 0xc0100000140e7429 */ /* 0x000fc80000000000 */
[CCC-:B------:R-:W-:Y:S02]  /*0a90*/  DFMA R22, -R16.reuse, R16.reuse, R10.reuse ;  /* 0x000000101016722b */ /* 0x1c0fe4000000010a */
[C---:B------:R-:W-:Y:S02]  /*0aa0*/  DFMA R10, R16.reuse, R16, R10 ;  /* 0x00000010100a722b */ /* 0x040fe4000000000a */
[----:B------:R-:W-:Y:S02]  /*0ab0*/  DFMA R16, R16, R24, R4 ;  /* 0x000000181010722b */ /* 0x000fe40000000004 */
[----:B------:R-:W-:Y:S02]  /*0ac0*/  DADD R20, -RZ, |R14| ;  /* 0x00000000ff147229 */ /* 0x000fe4000000050e */
[----:B------:R-:W-:Y:S02]  /*0ad0*/  DADD R12, R2, R22 ;  /* 0x00000000020c7229 */ /* 0x000fe40000000016 */
[----:B------:R-:W-:-:S02]  /*0ae0*/  DSETP.GT.AND P0, PT, R8, |R14|, PT ;  /* 0x4000000e0800722a */ /* 0x000fc40003f04000 */
[----:B------:R-:W-:-:S04]  /*0af0*/  DADD R10, R10, -4 ;  /* 0xc01000000a0a7429 */ /* 0x000fc80000000000 */
[----:B------:R-:W-:Y:S01]  /*0b00*/  DMUL R18, R12, R12 ;  /* 0x0000000c0c127228 */ /* 0x000fe20000000000 */
[----:B------:R-:W-:Y:S02]  /*0b10*/  FSEL R14, R20, R8, P0 ;  /* 0x00000008140e7208 */ /* 0x000fe40000000000 */
[----:B------:R-:W-:Y:S01]  /*0b20*/  FSEL R15, R21, R9, P0 ;  /* 0x00000009150f7208 */ /* 0x000fe20000000000 */
[----:B------:R-:W-:-:S04]  /*0b30*/  DADD R20, -RZ, |R10| ;  /* 0x00000000ff147229 */ /* 0x000fc8000000050a */
[----:B------:R-:W-:Y:S02]  /*0b40*/  DFMA R18, R16, R16, R18 ;  /* 0x000000101012722b */ /* 0x000fe40000000012 */
[----:B------:R-:W-:-:S06]  /*0b50*/  DSETP.GT.AND P0, PT, R14, |R10|, PT ;  /* 0x4000000a0e00722a */ /* 0x000fcc0003f04000 */
[----:B------:R-:W-:Y:S01]  /*0b60*/  DADD R8, R18, -4 ;  /* 0xc010000012087429 */ /* 0x000fe20000000000 */
[----:B------:R-:W-:Y:S02]  /*0b70*/  FSEL R10, R20, R14, P0 ;  /* 0x0000000e140a7208 */ /* 0x000fe40000000000 */
[----:B------:R-:W-:-:S05]  /*0b80*/  FSEL R11, R21, R15, P0 ;  /* 0x0000000f150b7208 */ /* 0x000fca0000000000 */
[--C-:B------:R-:W-:Y:S02]  /*0b90*/  DADD R14, -RZ, |R8|.reuse ;  /* 0x00000000ff0e7229 */ /* 0x100fe40000000508 */
[----:B------:R-:W-:-:S08]  /*0ba0*/  DSETP.GT.AND P0, PT, R10, |R8|, PT ;  /* 0x400000080a00722a */ /* 0x000fd00003f04000 */
[----:B------:R-:W-:Y:S02]  /*0bb0*/  FSEL R24, R14, R10, P0 ;  /* 0x0000000a0e187208 */ /* 0x000fe40000000000 */
[----:B------:R-:W-:Y:S01]  /*0bc0*/  FSEL R25, R15, R11, P0 ;  /* 0x0000000b0f197208 */ /* 0x000fe20000000000 */
[----:B------:R-:W-:Y:S06]  /*0bd0*/  BRA.U UP0, `(.L_x_4) ;  /* 0xfffffff900907547 */ /* 0x000fec000b83ffff */
[----:B------:R-:W-:Y:S01]  /*0be0*/  DADD R24, R24, 1 ;  /* 0x3ff0000018187429 */ /* 0x000fe20000000000 */
[----:B------:R-:W-:Y:S01]  /*0bf0*/  IMAD.MOV.U32 R2, RZ, RZ, 0x1 ;  /* 0x00000001ff027424 */ /* 0x000fe200078e00ff */
[----:B------:R-:W0:Y:S01]  /*0c00*/  LDCU.64 UR4, c[0x0][0x358] ;  /* 0x00006b00ff0477ac */ /* 0x000e220008000a00 */
[----:B------:R-:W-:Y:S03]  /*0c10*/  BSSY.RECONVERGENT B0, `(.L_x_5) ;  /* 0x0000015000007945 */ /* 0x000fe60003800200 */
[----:B------:R-:W1:Y:S02]  /*0c20*/  MUFU.RCP64H R3, R25 ;  /* 0x0000001900037308 */ /* 0x000e640000001800 */
[----:B-1----:R-:W-:-:S08]  /*0c30*/  DFMA R4, -R24, R2, 1 ;  /* 0x3ff000001804742b */ /* 0x002fd00000000102 */
[----:B------:R-:W-:-:S08]  /*0c40*/  DFMA R4, R4, R4, R4 ;  /* 0x000000040404722b */ /* 0x000fd00000000004 */
[----:B------:R-:W-:-:S08]  /*0c50*/  DFMA R4, R2, R4, R2 ;  /* 0x000000040204722b */ /* 0x000fd00000000002 */
[----:B------:R-:W-:-:S08]  /*0c60*/  DFMA R2, -R24, R4, 1 ;  /* 0x3ff000001802742b */ /* 0x000fd00000000104 */
[----:B------:R-:W-:-:S08]  /*0c70*/  DFMA R2, R4, R2, R4 ;  /* 0x000000020402722b */ /* 0x000fd00000000004 */
[----:B------:R-:W-:-:S08]  /*0c80*/  DMUL R4, R2, 255 ;  /* 0x406fe00002047828 */ /* 0x000fd00000000000 */
[----:B------:R-:W-:-:S08]  /*0c90*/  DFMA R10, -R24, R4, 255 ;  /* 0x406fe000180a742b */ /* 0x000fd00000000104 */
[----:B------:R-:W-:-:S10]  /*0ca0*/  DFMA R2, R2, R10, R4 ;  /* 0x0000000a0202722b */ /* 0x000fd40000000004 */
[----:B------:R-:W-:-:S05]  /*0cb0*/  FFMA R0, RZ, R25, R3 ;  /* 0x00000019ff007223 */ /* 0x000fca0000000003 */
[----:B------:R-:W-:-:S13]  /*0cc0*/  FSETP.GT.AND P0, PT, |R0|, 1.469367938527859385e-39, PT ;  /* 0x001000000000780b */ /* 0x000fda0003f04200 */
[----:B0-----:R-:W-:Y:S05]  /*0cd0*/  @P0 BRA `(.L_x_6) ;  /* 0x0000000000200947 */ /* 0x001fea0003800000 */
[----:B------:R-:W-:Y:S01]  /*0ce0*/  IMAD.MOV.U32 R10, RZ, RZ, R24 ;  /* 0x000000ffff0a7224 */ /* 0x000fe200078e0018 */
[----:B------:R-:W-:Y:S01]  /*0cf0*/  MOV R16, 0xd40 ;  /* 0x00000d4000107802 */ /* 0x000fe20000000f00 */
[----:B------:R-:W-:Y:S02]  /*0d00*/  IMAD.MOV.U32 R11, RZ, RZ, R25 ;  /* 0x000000ffff0b7224 */ /* 0x000fe400078e0019 */
[----:B------:R-:W-:Y:S02]  /*0d10*/  IMAD.MOV.U32 R12, RZ, RZ, RZ ;  /* 0x000000ffff0c7224 */ /* 0x000fe400078e00ff */
[----:B------:R-:W-:-:S07]  /*0d20*/  IMAD.MOV.U32 R13, RZ, RZ, 0x406fe000 ;  /* 0x406fe000ff0d7424 */ /* 0x000fce00078e00ff */
[----:B------:R-:W-:Y:S05]  /*0d30*/  CALL.REL.NOINC `($__internal_0_$__cuda_sm20_div_rn_f64_full) ;  /* 0x0000000000387944 */ /* 0x000fea0003c00000 */
[----:B------:R-:W-:Y:S02]  /*0d40*/  IMAD.MOV.U32 R2, RZ, RZ, R4 ;  /* 0x000000ffff027224 */ /* 0x000fe400078e0004 */
[----:B------:R-:W-:-:S07]  /*0d50*/  IMAD.MOV.U32 R3, RZ, RZ, R5 ;  /* 0x000000ffff037224 */ /* 0x000fce00078e0005 */
.L_x_6:
[----:B------:R-:W-:Y:S05]  /*0d60*/  BSYNC.RECONVERGENT B0 ;  /* 0x0000000000007941 */ /* 0x000fea0003800200 */
.L_x_5:
[----:B------:R-:W0:Y:S01]  /*0d70*/  LDCU.64 UR6, c[0x0][0x388] ;  /* 0x00007100ff0677ac */ /* 0x000e220008000a00 */
[----:B------:R-:W1:Y:S01]  /*0d80*/  F2I.F64.TRUNC R2, R2 ;  /* 0x0000000200027311 */ /* 0x000e62000030d100 */
[----:B------:R-:W-:Y:S01]  /*0d90*/  IMAD R7, R7, 0x3, RZ ;  /* 0x0000000307077824 */ /* 0x000fe200078e02ff */
[----:B------:R-:W-:-:S04]  /*0da0*/  DSETP.GEU.AND P0, PT, |R8|, 4, PT ;  /* 0x401000000800742a */ /* 0x000fc80003f0e200 */
[----:B0-----:R-:W-:-:S04]  /*0db0*/  IADD3 R4, P1, PT, R7, UR6, RZ ;  /* 0x0000000607047c10 */ /* 0x001fc8000ff3e0ff */
[----:B------:R-:W-:Y:S02]  /*0dc0*/  LEA.HI.X.SX32 R5, R7, UR7, 0x1, P1 ;  /* 0x0000000707057c11 */ /* 0x000fe400088f0eff */
[----:B-1----:R-:W-:-:S05]  /*0dd0*/  SEL R7, R2, RZ, P0 ;  /* 0x000000ff02077207 */ /* 0x002fca0000000000 */
[----:B------:R-:W-:Y:S04]  /*0de0*/  STG.E.U8 desc[UR4][R4.64], R7 ;  /* 0x0000000704007986 */ /* 0x000fe8000c101104 */
[----:B------:R-:W-:Y:S04]  /*0df0*/  STG.E.U8 desc[UR4][R4.64+0x1], R7 ;  /* 0x0000010704007986 */ /* 0x000fe8000c101104 */
[----:B------:R-:W-:Y:S01]  /*0e00*/  STG.E.U8 desc[UR4][R4.64+0x2], R7 ;  /* 0x0000020704007986 */ /* 0x000fe2000c101104 */
[----:B------:R-:W-:Y:S05]  /*0e10*/  EXIT ;  /* 0x000000000000794d */ /* 0x000fea0003800000 */
        .weak           $__internal_0_$__cuda_sm20_div_rn_f64_full
        .type           $__internal_0_$__cuda_sm20_div_rn_f64_full,@function
        .size           $__internal_0_$__cuda_sm20_div_rn_f64_full,(.L_x_13 - $__internal_0_$__cuda_sm20_div_rn_f64_full)
$__internal_0_$__cuda_sm20_div_rn_f64_full:
[C---:B------:R-:W-:Y:S01]  /*0e20*/  FSETP.GEU.AND P0, PT, |R11|.reuse, 1.469367938527859385e-39, PT ;  /* 0x001000000b00780b */ /* 0x040fe20003f0e200 */
[----:B------:R-:W-:Y:S01]  /*0e30*/  IMAD.MOV.U32 R18, RZ, RZ, 0x1 ;  /* 0x00000001ff127424 */ /* 0x000fe200078e00ff */
[----:B------:R-:W-:Y:S01]  /*0e40*/  LOP3.LUT R4, R11, 0x800fffff, RZ, 0xc0, !PT ;  /* 0x800fffff0b047812 */ /* 0x000fe200078ec0ff */
[----:B------:R-:W-:Y:S01]  /*0e50*/  IMAD.MOV.U32 R0, RZ, RZ, 0x1ca00000 ;  /* 0x1ca00000ff007424 */ /* 0x000fe200078e00ff */
[C---:B------:R-:W-:Y:S01]  /*0e60*/  FSETP.GEU.AND P2, PT, |R13|.reuse, 1.469367938527859385e-39, PT ;  /* 0x001000000d00780b */ /* 0x040fe20003f4e200 */
[----:B------:R-:W-:Y:S01]  /*0e70*/  BSSY.RECONVERGENT B1, `(.L_x_7) ;  /* 0x0000052000017945 */ /* 0x000fe20003800200 */
[----:B------:R-:W-:Y:S01]  /*0e80*/  LOP3.LUT R5, R4, 0x3ff00000, RZ, 0xfc, !PT ;  /* 0x3ff0000004057812 */ /* 0x000fe200078efcff */
[----:B------:R-:W-:Y:S01]  /*0e90*/  IMAD.MOV.U32 R4, RZ, RZ, R10 ;  /* 0x000000ffff047224 */ /* 0x000fe200078e000a */
[----:B------:R-:W-:Y:S02]  /*0ea0*/  LOP3.LUT R6, R13, 0x7ff00000, RZ, 0xc0, !PT ;  /* 0x7ff000000d067812 */ /* 0x000fe400078ec0ff */
[----:B------:R-:W-:-:S03]  /*0eb0*/  LOP3.LUT R17, R11, 0x7ff00000, RZ, 0xc0, !PT ;  /* 0x7ff000000b117812 */ /* 0x000fc600078ec0ff */
[----:B------:R-:W-:Y:S01]  /*0ec0*/  @!P0 DMUL R4, R10, 8.98846567431157953865e+307 ;  /* 0x7fe000000a048828 */ /* 0x000fe20000000000 */
[C---:B------:R-:W-:Y:S01]  /*0ed0*/  ISETP.GE.U32.AND P1, PT, R6.reuse, R17, PT ;  /* 0x000000110600720c */ /* 0x040fe20003f26070 */
[----:B------:R-:W-:Y:S02]  /*0ee0*/  IMAD.MOV.U32 R24, RZ, RZ, R6 ;  /* 0x000000ffff187224 */ /* 0x000fe400078e0006 */
[----:B------:R-:W-:Y:S02]  /*0ef0*/  @!P2 LOP3.LUT R21, R11, 0x7ff00000, RZ, 0xc0, !PT ;  /* 0x7ff000000b15a812 */ /* 0x000fe400078ec0ff */
[----:B------:R-:W0:Y:S02]  /*0f00*/  MUFU.RCP64H R19, R5 ;  /* 0x0000000500137308 */ /* 0x000e240000001800 */
[----:B------:R-:W-:Y:S02]  /*0f10*/  @!P2 ISETP.GE.U32.AND P3, PT, R6, R21, PT ;  /* 0x000000150600a20c */ /* 0x000fe40003f66070 */
[----:B------:R-:W-:-:S02]  /*0f20*/  @!P0 LOP3.LUT R17, R5, 0x7ff00000, RZ, 0xc0, !PT ;  /* 0x7ff0000005118812 */ /* 0x000fc400078ec0ff */
[----:B------:R-:W-:-:S03]  /*0f30*/  @!P2 SEL R21, R0, 0x63400000, !P3 ;  /* 0x634000000015a807 */ /* 0x000fc60005800000 */
[----:B------:R-:W-:Y:S01]  /*0f40*/  VIADD R26, R17, 0xffffffff ;  /* 0xffffffff111a7836 */ /* 0x000fe20000000000 */
[----:B------:R-:W-:-:S04]  /*0f50*/  @!P2 LOP3.LUT R22, R21, 0x80000000, R13, 0xf8, !PT ;  /* 0x800000001516a812 */ /* 0x000fc800078ef80d */
[----:B------:R-:W-:Y:S01]  /*0f60*/  @!P2 LOP3.LUT R23, R22, 0x100000, RZ, 0xfc, !PT ;  /* 0x001000001617a812 */ /* 0x000fe200078efcff */
[----:B------:R-:W-:Y:S01]  /*0f70*/  @!P2 IMAD.MOV.U32 R22, RZ, RZ, RZ ;  /* 0x000000ffff16a224 */ /* 0x000fe200078e00ff */
[----:B0-----:R-:W-:-:S08]  /*0f80*/  DFMA R14, R18, -R4, 1 ;  /* 0x3ff00000120e742b */ /* 0x001fd00000000804 */
[----:B------:R-:W-:-:S08]  /*0f90*/  DFMA R14, R14, R14, R14 ;  /* 0x0000000e0e0e722b */ /* 0x000fd0000000000e */
[----:B------:R-:W-:Y:S01]  /*0fa0*/  DFMA R18, R18, R14, R18 ;  /* 0x0000000e1212722b */ /* 0x000fe20000000012 */
[----:B------:R-:W-:Y:S01]  /*0fb0*/  SEL R15, R0, 0x63400000, !P1 ;  /* 0x63400000000f7807 */ /* 0x000fe20004800000 */
[----:B------:R-:W-:-:S03]  /*0fc0*/  IMAD.MOV.U32 R14, RZ, RZ, R12 ;  /* 0x000000ffff0e7224 */ /* 0x000fc600078e000c */
[----:B------:R-:W-:-:S03]  /*0fd0*/  LOP3.LUT R15, R15, 0x800fffff, R13, 0xf8, !PT ;  /* 0x800fffff0f0f7812 */ /* 0x000fc600078ef80d */
[----:B------:R-:W-:-:S03]  /*0fe0*/  DFMA R20, R18, -R4, 1 ;  /* 0x3ff000001214742b */ /* 0x000fc60000000804 */
[----:B------:R-:W-:-:S05]  /*0ff0*/  @!P2 DFMA R14, R14, 2, -R22 ;  /* 0x400000000e0ea82b */ /* 0x000fca0000000816 */
[----:B------:R-:W-:-:S05]  /*1000*/  DFMA R20, R18, R20, R18 ;  /* 0x000000141214722b */ /* 0x000fca0000000012 */
[----:B------:R-:W-:-:S03]  /*1010*/  @!P2 LOP3.LUT R24, R15, 0x7ff00000, RZ, 0xc0, !PT ;  /* 0x7ff000000f18a812 */ /* 0x000fc600078ec0ff */
[----:B------:R-:W-:Y:S02]  /*1020*/  DMUL R18, R20, R14 ;  /* 0x0000000e14127228 */ /* 0x000fe40000000000 */
[----:B------:R-:W-:-:S05]  /*1030*/  VIADD R25, R24, 0xffffffff ;  /* 0xffffffff18197836 */ /* 0x000fca0000000000 */
[----:B------:R-:W-:Y:S01]  /*1040*/  ISETP.GT.U32.AND P0, PT, R25, 0x7feffffe, PT ;  /* 0x7feffffe1900780c */ /* 0x000fe20003f04070 */
[----:B------:R-:W-:-:S03]  /*1050*/  DFMA R22, R18, -R4, R14 ;  /* 0x800000041216722b */ /* 0x000fc6000000000e */
[----:B------:R-:W-:-:S05]  /*1060*/  ISETP.GT.U32.OR P0, PT, R26, 0x7feffffe, P0 ;  /* 0x7feffffe1a00780c */ /* 0x000fca0000704470 */
[----:B------:R-:W-:-:S08]  /*1070*/  DFMA R22, R20, R22, R18 ;  /* 0x000000161416722b */ /* 0x000fd00000000012 */
[----:B------:R-:W-:Y:S05]  /*1080*/  @P0 BRA `(.L_x_8) ;  /* 0x00000000006c0947 */ /* 0x000fea0003800000 */
[----:B------:R-:W-:-:S04]  /*1090*/  LOP3.LUT R13, R11, 0x7ff00000, RZ, 0xc0, !PT ;  /* 0x7ff000000b0d7812 */ /* 0x000fc800078ec0ff */
[CC--:B------:R-:W-:Y:S02]  /*10a0*/  VIADDMNMX R12, R6.reuse, -R13.reuse, 0xb9600000, !PT ;  /* 0xb9600000060c7446 */ /* 0x0c0fe4000780090d */
[----:B------:R-:W-:Y:S02]  /*10b0*/  ISETP.GE.U32.AND P0, PT, R6, R13, PT ;  /* 0x0000000d0600720c */ /* 0x000fe40003f06070 */
[----:B------:R-:W-:Y:S02]  /*10c0*/  VIMNMX R12, PT, PT, R12, 0x46a00000, PT ;  /* 0x46a000000c0c7848 */ /* 0x000fe40003fe0100 */
[----:B------:R-:W-:-:S05]  /*10d0*/  SEL R13, R0, 0x63400000, !P0 ;  /* 0x63400000000d7807 */ /* 0x000fca0004000000 */
[----:B------:R-:W-:Y:S02]  /*10e0*/  IMAD.IADD R0, R12, 0x1, -R13 ;  /* 0x000000010c007824 */ /* 0x000fe400078e0a0d */
[----:B------:R-:W-:Y:S02]  /*10f0*/  IMAD.MOV.U32 R12, RZ, RZ, RZ ;  /* 0x000000ffff0c7224 */ /* 0x000fe400078e00ff */
[----:B------:R-:W-:-:S06]  /*1100*/  VIADD R13, R0, 0x7fe00000 ;  /* 0x7fe00000000d7836 */ /* 0x000fcc0000000000 */
[----:B------:R-:W-:-:S10]  /*1110*/  DMUL R18, R22, R12 ;  /* 0x0000000c16127228 */ /* 0x000fd40000000000 */
[----:B------:R-:W-:-:S13]  /*1120*/  FSETP.GTU.AND P0, PT, |R19|, 1.469367938527859385e-39, PT ;  /* 0x001000001300780b */ /* 0x000fda0003f0c200 */
[----:B------:R-:W-:Y:S05]  /*1130*/  @P0 BRA `(.L_x_9) ;  /* 0x0000000000940947 */ /* 0x000fea0003800000 */
[----:B------:R-:W-:Y:S01]  /*1140*/  DFMA R4, R22, -R4, R14 ;  /* 0x800000041604722b */ /* 0x000fe2000000000e */
[----:B------:R-:W-:-:S09]  /*1150*/  IMAD.MOV.U32 R12, RZ, RZ, RZ ;  /* 0x000000ffff0c7224 */ /* 0x000fd200078e00ff */
[C---:B------:R-:W-:Y:S02]  /*1160*/  FSETP.NEU.AND P0, PT, R5.reuse, RZ, PT ;  /* 0x000000ff0500720b */ /* 0x040fe40003f0d000 */
[----:B------:R-:W-:-:S04]  /*1170*/  LOP3.LUT R11, R5, 0x80000000, R11, 0x48, !PT ;  /* 0x80000000050b7812 */ /* 0x000fc800078e480b */
[----:B------:R-:W-:-:S07]  /*1180*/  LOP3.LUT R13, R11, R13, RZ, 0xfc, !PT ;  /* 0x0000000d0b0d7212 */ /* 0x000fce00078efcff */
[----:B------:R-:W-:Y:S05]  /*1190*/  @!P0 BRA `(.L_x_9) ;  /* 0x00000000007c8947 */ /* 0x000fea0003800000 */
[----:B------:R-:W-:Y:S01]  /*11a0*/  IMAD.MOV R5, RZ, RZ, -R0 ;  /* 0x000000ffff057224 */ /* 0x000fe200078e0a00 */
[----:B------:R-:W-:Y:S01]  /*11b0*/  DMUL.RP R12, R22, R12 ;  /* 0x0000000c160c7228 */ /* 0x000fe20000008000 */
[----:B------:R-:W-:-:S06]  /*11c0*/  IMAD.MOV.U32 R4, RZ, RZ, RZ ;  /* 0x000000ffff047224 */ /* 0x000fcc00078e00ff */
[----:B------:R-:W-:-:S03]  /*11d0*/  DFMA R4, R18, -R4, R22 ;  /* 0x800000041204722b */ /* 0x000fc60000000016 */
[----:B------:R-:W-:-:S03]  /*11e0*/  LOP3.LUT R11, R13, R11, RZ, 0x3c, !PT ;  /* 0x0000000b0d0b7212 */ /* 0x000fc600078e3cff */
[----:B------:R-:W-:-:S04]  /*11f0*/  IADD3 R4, PT, PT, -R0, -0x43300000, RZ ;  /* 0xbcd0000000047810 */ /* 0x000fc80007ffe1ff */
[----:B------:R-:W-:-:S04]  /*1200*/  FSETP.NEU.AND P0, PT, |R5|, R4, PT ;  /* 0x000000040500720b */ /* 0x000fc80003f0d200 */
[----:B------:R-:W-:Y:S02]  /*1210*/  FSEL R18, R12, R18, !P0 ;  /* 0x000000120c127208 */ /* 0x000fe40004000000 */
[----:B------:R-:W-:Y:S01]  /*1220*/  FSEL R19, R11, R19, !P0 ;  /* 0x000000130b137208 */ /* 0x000fe20004000000 */
[----:B------:R-:W-:Y:S06]  /*1230*/  BRA `(.L_x_9) ;  /* 0x0000000000547947 */ /* 0x000fec0003800000 */
.L_x_8:
[----:B------:R-:W-:-:S14]  /*1240*/  DSETP.NAN.AND P0, PT, R12, R12, PT ;  /* 0x0000000c0c00722a */ /* 0x000fdc0003f08000 */
[----:B------:R-:W-:Y:S05]  /*1250*/  @P0 BRA `(.L_x_10) ;  /* 0x0000000000440947 */ /* 0x000fea0003800000 */
[----:B------:R-:W-:-:S14]  /*1260*/  DSETP.NAN.AND P0, PT, R10, R10, PT ;  /* 0x0000000a0a00722a */ /* 0x000fdc0003f08000 */
[----:B------:R-:W-:Y:S05]  /*1270*/  @P0 BRA `(.L_x_11) ;  /* 0x0000000000300947 */ /* 0x000fea0003800000 */
[----:B------:R-:W-:Y:S01]  /*1280*/  ISETP.NE.AND P0, PT, R24, R17, PT ;  /* 0x000000111800720c */ /* 0x000fe20003f05270 */
[----:B------:R-:W-:Y:S02]  /*1290*/  IMAD.MOV.U32 R18, RZ, RZ, 0x0 ;  /* 0x00000000ff127424 */ /* 0x000fe400078e00ff */
[----:B------:R-:W-:-:S10]  /*12a0*/  IMAD.MOV.U32 R19, RZ, RZ, -0x80000 ;  /* 0xfff80000ff137424 */ /* 0x000fd400078e00ff */
[----:B------:R-:W-:Y:S05]  /*12b0*/  @!P0 BRA `(.L_x_9) ;  /* 0x0000000000348947 */ /* 0x000fea0003800000 */
[----:B------:R-:W-:Y:S02]  /*12c0*/  ISETP.NE.AND P0, PT, R24, 0x7ff00000, PT ;  /* 0x7ff000001800780c */ /* 0x000fe40003f05270 */
[----:B------:R-:W-:Y:S02]  /*12d0*/  LOP3.LUT R19, R13, 0x80000000, R11, 0x48, !PT ;  /* 0x800000000d137812 */ /* 0x000fe400078e480b */
[----:B------:R-:W-:-:S13]  /*12e0*/  ISETP.EQ.OR P0, PT, R17, RZ, !P0 ;  /* 0x000000ff1100720c */ /* 0x000fda0004702670 */
[----:B------:R-:W-:Y:S01]  /*12f0*/  @P0 LOP3.LUT R0, R19, 0x7ff00000, RZ, 0xfc, !PT ;  /* 0x7ff0000013000812 */ /* 0x000fe200078efcff */
[----:B------:R-:W-:Y:S02]  /*1300*/  @!P0 IMAD.MOV.U32 R18, RZ, RZ, RZ ;  /* 0x000000ffff128224 */ /* 0x000fe400078e00ff */
[----:B------:R-:W-:Y:S02]  /*1310*/  @P0 IMAD.MOV.U32 R18, RZ, RZ, RZ ;  /* 0x000000ffff120224 */ /* 0x000fe400078e00ff */
[----:B------:R-:W-:Y:S01]  /*1320*/  @P0 IMAD.MOV.U32 R19, RZ, RZ, R0 ;  /* 0x000000ffff130224 */ /* 0x000fe200078e0000 */
[----:B------:R-:W-:Y:S06]  /*1330*/  BRA `(.L_x_9) ;  /* 0x0000000000147947 */ /* 0x000fec0003800000 */
.L_x_11:
[----:B------:R-:W-:Y:S01]  /*1340*/  LOP3.LUT R19, R11, 0x80000, RZ, 0xfc, !PT ;  /* 0x000800000b137812 */ /* 0x000fe200078efcff */
[----:B------:R-:W-:Y:S01]  /*1350*/  IMAD.MOV.U32 R18, RZ, RZ, R10 ;  /* 0x000000ffff127224 */ /* 0x000fe200078e000a */
[----:B------:R-:W-:Y:S06]  /*1360*/  BRA `(.L_x_9) ;  /* 0x0000000000087947 */ /* 0x000fec0003800000 */
.L_x_10:
[----:B------:R-:W-:Y:S01]  /*1370*/  LOP3.LUT R19, R13, 0x80000, RZ, 0xfc, !PT ;  /* 0x000800000d137812 */ /* 0x000fe200078efcff */
[----:B------:R-:W-:-:S07]  /*1380*/  IMAD.MOV.U32 R18, RZ, RZ, R12 ;  /* 0x000000ffff127224 */ /* 0x000fce00078e000c */
.L_x_9:
[----:B------:R-:W-:Y:S05]  /*1390*/  BSYNC.RECONVERGENT B1 ;  /* 0x0000000000017941 */ /* 0x000fea0003800200 */
.L_x_7:
[----:B------:R-:W-:Y:S02]  /*13a0*/  IMAD.MOV.U32 R17, RZ, RZ, 0x0 ;  /* 0x00000000ff117424 */ /* 0x000fe400078e00ff */
[----:B------:R-:W-:Y:S02]  /*13b0*/  IMAD.MOV.U32 R4, RZ, RZ, R18 ;  /* 0x000000ffff047224 */ /* 0x000fe400078e0012 */
[----:B------:R-:W-:Y:S01]  /*13c0*/  IMAD.MOV.U32 R5, RZ, RZ, R19 ;  /* 0x000000ffff057224 */ /* 0x000fe200078e0013 */
[----:B------:R-:W-:Y:S06]  /*13d0*/  RET.REL.NODEC R16 `(_Z4calciiPc) ;  /* 0xffffffec10087950 */ /* 0x000fec0003c3ffff */
.L_x_12:
[----:B------:R-:W-:-:S00]  /*13e0*/  BRA `(.L_x_12) ;  /* 0xfffffffc00fc7947 */ /* 0x000fc0000383ffff */
[----:B------:R-:W-:-:S00]  /*13f0*/  NOP ;  /* 0x0000000000007918 */ /* 0x000fc00000000000 */
        /* <DEDUP_REMOVED lines=8> */
.L_x_13:


//--------------------- .nv.shared.reserved.0     --------------------------
	.section	.nv.shared.reserved.0,"aw",@nobits
	.weak		__nv_reservedSMEM_offset_0_alias
	.size		__nv_reservedSMEM_offset_0_alias, 0, 64
	.other		__nv_reservedSMEM_offset_0_alias,@"STO_CUDA_RESERVED_SHARED STV_DEFAULT"
__nv_reservedSMEM_offset_0_alias:
	.zero		0
	.zero		64


//--------------------- .nv.constant0._Z4calciiPc --------------------------
	.section	.nv.constant0._Z4calciiPc,"a",@progbits
	.sectionflags	@""
	.align	4
.nv.constant0._Z4calciiPc:
	.zero		912


//--------------------- SYMBOLS --------------------------

	.type		.nv.reservedSmem.offset0,@object
	.size		.nv.reservedSmem.offset0,0x4
